//
// Generated by NVIDIA NVVM Compiler
//
// Compiler Build ID: CL-36424714
// Cuda compilation tools, release 13.0, V13.0.88
// Based on NVVM 20.0.0
//

.version 9.0
.target sm_100
.address_size 64

	// .globl	_Z9calculatePiS_i

.visible .entry _Z9calculatePiS_i(
	.param .u64 .ptr .align 1 _Z9calculatePiS_i_param_0,
	.param .u64 .ptr .align 1 _Z9calculatePiS_i_param_1,
	.param .u32 _Z9calculatePiS_i_param_2
)
{
	.reg .pred 	%p<11>;
	.reg .b32 	%r<97>;
	.reg .b64 	%rd<18>;

	ld.param.u64 	%rd9, [_Z9calculatePiS_i_param_0];
	ld.param.u64 	%rd10, [_Z9calculatePiS_i_param_1];
	ld.param.u32 	%r26, [_Z9calculatePiS_i_param_2];
	cvta.to.global.u64 	%rd1, %rd9;
	cvta.to.global.u64 	%rd2, %rd10;
	mov.u32 	%r27, %tid.x;
	setp.ne.s32 	%p1, %r27, 0;
	@%p1 bra 	$L__BB0_15;
	setp.lt.s32 	%p2, %r26, 1;
	@%p2 bra 	$L__BB0_14;
	ld.global.u32 	%r89, [%rd2];
	and.b32  	%r2, %r26, 15;
	setp.lt.u32 	%p3, %r26, 16;
	mov.b32 	%r92, 0;
	@%p3 bra 	$L__BB0_5;
	and.b32  	%r92, %r26, 2147483632;
	neg.s32 	%r87, %r92;
	add.s64 	%rd16, %rd1, 32;
$L__BB0_4:
	.pragma "nounroll";
	ld.global.u32 	%r33, [%rd16+-32];
	add.s32 	%r34, %r89, %r33;
	st.global.u32 	[%rd2], %r34;
	ld.global.u32 	%r35, [%rd16+-28];
	add.s32 	%r36, %r34, %r35;
	st.global.u32 	[%rd2], %r36;
	ld.global.u32 	%r37, [%rd16+-24];
	add.s32 	%r38, %r36, %r37;
	st.global.u32 	[%rd2], %r38;
	ld.global.u32 	%r39, [%rd16+-20];
	add.s32 	%r40, %r38, %r39;
	st.global.u32 	[%rd2], %r40;
	ld.global.u32 	%r41, [%rd16+-16];
	add.s32 	%r42, %r40, %r41;
	st.global.u32 	[%rd2], %r42;
	ld.global.u32 	%r43, [%rd16+-12];
	add.s32 	%r44, %r42, %r43;
	st.global.u32 	[%rd2], %r44;
	ld.global.u32 	%r45, [%rd16+-8];
	add.s32 	%r46, %r44, %r45;
	st.global.u32 	[%rd2], %r46;
	ld.global.u32 	%r47, [%rd16+-4];
	add.s32 	%r48, %r46, %r47;
	st.global.u32 	[%rd2], %r48;
	ld.global.u32 	%r49, [%rd16];
	add.s32 	%r50, %r48, %r49;
	st.global.u32 	[%rd2], %r50;
	ld.global.u32 	%r51, [%rd16+4];
	add.s32 	%r52, %r50, %r51;
	st.global.u32 	[%rd2], %r52;
	ld.global.u32 	%r53, [%rd16+8];
	add.s32 	%r54, %r52, %r53;
	st.global.u32 	[%rd2], %r54;
	ld.global.u32 	%r55, [%rd16+12];
	add.s32 	%r56, %r54, %r55;
	st.global.u32 	[%rd2], %r56;
	ld.global.u32 	%r57, [%rd16+16];
	add.s32 	%r58, %r56, %r57;
	st.global.u32 	[%rd2], %r58;
	ld.global.u32 	%r59, [%rd16+20];
	add.s32 	%r60, %r58, %r59;
	st.global.u32 	[%rd2], %r60;
	ld.global.u32 	%r61, [%rd16+24];
	add.s32 	%r62, %r60, %r61;
	st.global.u32 	[%rd2], %r62;
	ld.global.u32 	%r63, [%rd16+28];
	add.s32 	%r89, %r62, %r63;
	st.global.u32 	[%rd2], %r89;
	add.s32 	%r87, %r87, 16;
	add.s64 	%rd16, %rd16, 64;
	setp.eq.s32 	%p4, %r87, 0;
	@%p4 bra 	$L__BB0_5;
	bra.uni 	$L__BB0_4;
$L__BB0_5:
	setp.eq.s32 	%p5, %r2, 0;
	@%p5 bra 	$L__BB0_14;
	and.b32  	%r11, %r26, 7;
	setp.lt.u32 	%p6, %r2, 8;
	@%p6 bra 	$L__BB0_8;
	mul.wide.u32 	%rd11, %r92, 4;
	add.s64 	%rd12, %rd1, %rd11;
	ld.global.u32 	%r64, [%rd12];
	add.s32 	%r65, %r89, %r64;
	st.global.u32 	[%rd2], %r65;
	ld.global.u32 	%r66, [%rd12+4];
	add.s32 	%r67, %r65, %r66;
	st.global.u32 	[%rd2], %r67;
	ld.global.u32 	%r68, [%rd12+8];
	add.s32 	%r69, %r67, %r68;
	st.global.u32 	[%rd2], %r69;
	ld.global.u32 	%r70, [%rd12+12];
	add.s32 	%r71, %r69, %r70;
	st.global.u32 	[%rd2], %r71;
	ld.global.u32 	%r72, [%rd12+16];
	add.s32 	%r73, %r71, %r72;
	st.global.u32 	[%rd2], %r73;
	ld.global.u32 	%r74, [%rd12+20];
	add.s32 	%r75, %r73, %r74;
	st.global.u32 	[%rd2], %r75;
	ld.global.u32 	%r76, [%rd12+24];
	add.s32 	%r77, %r75, %r76;
	st.global.u32 	[%rd2], %r77;
	ld.global.u32 	%r78, [%rd12+28];
	add.s32 	%r89, %r77, %r78;
	st.global.u32 	[%rd2], %r89;
	add.s32 	%r92, %r92, 8;
$L__BB0_8:
	setp.eq.s32 	%p7, %r11, 0;
	@%p7 bra 	$L__BB0_14;
	and.b32  	%r16, %r26, 3;
	setp.lt.u32 	%p8, %r11, 4;
	@%p8 bra 	$L__BB0_11;
	mul.wide.u32 	%rd13, %r92, 4;
	add.s64 	%rd14, %rd1, %rd13;
	ld.global.u32 	%r79, [%rd14];
	add.s32 	%r80, %r89, %r79;
	st.global.u32 	[%rd2], %r80;
	ld.global.u32 	%r81, [%rd14+4];
	add.s32 	%r82, %r80, %r81;
	st.global.u32 	[%rd2], %r82;
	ld.global.u32 	%r83, [%rd14+8];
	add.s32 	%r84, %r82, %r83;
	st.global.u32 	[%rd2], %r84;
	ld.global.u32 	%r85, [%rd14+12];
	add.s32 	%r89, %r84, %r85;
	st.global.u32 	[%rd2], %r89;
	add.s32 	%r92, %r92, 4;
$L__BB0_11:
	setp.eq.s32 	%p9, %r16, 0;
	@%p9 bra 	$L__BB0_14;
	mul.wide.u32 	%rd15, %r92, 4;
	add.s64 	%rd17, %rd1, %rd15;
	neg.s32 	%r95, %r16;
$L__BB0_13:
	.pragma "nounroll";
	ld.global.u32 	%r86, [%rd17];
	add.s32 	%r89, %r89, %r86;
	st.global.u32 	[%rd2], %r89;
	add.s64 	%rd17, %rd17, 4;
	add.s32 	%r95, %r95, 1;
	setp.ne.s32 	%p10, %r95, 0;
	@%p10 bra 	$L__BB0_13;
$L__BB0_14:
	bar.sync 	0;
	ret;
$L__BB0_15:
	mad.lo.s32 	%r28, %r26, %r26, %r26;
	shr.u32 	%r29, %r28, 31;
	add.s32 	%r30, %r28, %r29;
	shr.s32 	%r31, %r30, 1;
	st.global.u32 	[%rd2+4], %r31;
	bra.uni 	$L__BB0_14;

}


// ===== COMPILED SASS (sm_100) =====

	.target	sm_100

	.elftype	@"ET_EXEC"


//--------------------- .note.nv.tkinfo           --------------------------
	.section	.note.nv.tkinfo,"",@"SHT_NOTE"
	.sectionflags	@"SHF_NOTE_NV_TKINFO"
	.tkinfo
        /*0018*/ 	.word	0x00000002
        /*0030*/ 	.string	""
        /*0030*/ 	.string	"ptxas"
        /*0030*/ 	.string	"Cuda compilation tools, release 13.0, V13.0.88"
        /*0030*/ 	.string	"Build cuda_13.0.r13.0/compiler.36424714_0"
        /*0030*/ 	.string	"-arch sm_100 -m 64 "



//--------------------- .note.nv.cuinfo           --------------------------
	.section	.note.nv.cuinfo,"",@"SHT_NOTE"
	.sectionflags	@"SHF_NOTE_NV_CUINFO"
        /*0018*/ 	.short	0x0002
        /*001a*/ 	.short	0x0064
        /*001c*/ 	.short	0x0082
	.zero		2


//--------------------- .nv.info                  --------------------------
	.section	.nv.info,"",@"SHT_CUDA_INFO"
	.align	4


	//----- nvinfo : EIATTR_REGCOUNT
	.align		4
        /*0000*/ 	.byte	0x04, 0x2f
        /*0002*/ 	.short	(.L_1 - .L_0)
	.align		4
.L_0:
        /*0004*/ 	.word	index@(_Z9calculatePiS_i)
        /*0008*/ 	.word	0x00000012


	//----- nvinfo : EIATTR_FRAME_SIZE
	.align		4
.L_1:
        /*000c*/ 	.byte	0x04, 0x11
        /*000e*/ 	.short	(.L_3 - .L_2)
	.align		4
.L_2:
        /*0010*/ 	.word	index@(_Z9calculatePiS_i)
        /*0014*/ 	.word	0x00000000


	//----- nvinfo : EIATTR_MIN_STACK_SIZE
	.align		4
.L_3:
        /*0018*/ 	.byte	0x04, 0x12
        /*001a*/ 	.short	(.L_5 - .L_4)
	.align		4
.L_4:
        /*001c*/ 	.word	index@(_Z9calculatePiS_i)
        /*0020*/ 	.word	0x00000000
.L_5:


//--------------------- .nv.compat                --------------------------
	.section	.nv.compat,"",@"SHT_CUDA_COMPAT_INFO"
	.align	4
        /*0000*/ 	.byte	0x02, 0x09, 0x00, 0x00, 0x02, 0x02, 0x01, 0x00, 0x02, 0x05, 0x05, 0x00, 0x03, 0x07, 0x01, 0x01
        /*0010*/ 	.byte	0x02, 0x03, 0x00, 0x00, 0x02, 0x06, 0x01, 0x00, 0x04, 0x0b, 0x08, 0x00, 0x09, 0x00, 0x00, 0x00
        /*0020*/ 	.byte	0x00, 0x00, 0x00, 0x00


//--------------------- .nv.info._Z9calculatePiS_i --------------------------
	.section	.nv.info._Z9calculatePiS_i,"",@"SHT_CUDA_INFO"
	.sectionflags	@""
	.align	4


	//----- nvinfo : EIATTR_CUDA_API_VERSION
	.align		4
        /*0000*/ 	.byte	0x04, 0x37
        /*0002*/ 	.short	(.L_7 - .L_6)
.L_6:
        /*0004*/ 	.word	0x00000082


	//----- nvinfo : EIATTR_KPARAM_INFO
	.align		4
.L_7:
        /*0008*/ 	.byte	0x04, 0x17
        /*000a*/ 	.short	(.L_9 - .L_8)
.L_8:
        /*000c*/ 	.word	0x00000000
        /*0010*/ 	.short	0x0002
        /*0012*/ 	.short	0x0010
        /*0014*/ 	.byte	0x00, 0xf0, 0x11, 0x00


	//----- nvinfo : EIATTR_KPARAM_INFO
	.align		4
.L_9:
        /*0018*/ 	.byte	0x04, 0x17
        /*001a*/ 	.short	(.L_11 - .L_10)
.L_10:
        /*001c*/ 	.word	0x00000000
        /*0020*/ 	.short	0x0001
        /*0022*/ 	.short	0x0008
        /*0024*/ 	.byte	0x00, 0xf5, 0x21, 0x00


	//----- nvinfo : EIATTR_KPARAM_INFO
	.align		4
.L_11:
        /*0028*/ 	.byte	0x04, 0x17
        /*002a*/ 	.short	(.L_13 - .L_12)
.L_12:
        /*002c*/ 	.word	0x00000000
        /*0030*/ 	.short	0x0000
        /*0032*/ 	.short	0x0000
        /*0034*/ 	.byte	0x00, 0xf5, 0x21, 0x00


	//----- nvinfo : EIATTR_SPARSE_MMA_MASK
	.align		4
.L_13:
        /*0038*/ 	.byte	0x03, 0x50
        /*003a*/ 	.short	0x0000


	//----- nvinfo : EIATTR_MAXREG_COUNT
	.align		4
        /*003c*/ 	.byte	0x03, 0x1b
        /*003e*/ 	.short	0x00ff


	//----- nvinfo : EIATTR_NUM_BARRIERS
	.align		4
        /*0040*/ 	.byte	0x02, 0x4c
        /*0042*/ 	.byte	0x01
	.zero		1


	//----- nvinfo : EIATTR_MERCURY_ISA_VERSION
	.align		4
        /*0044*/ 	.byte	0x03, 0x5f
        /*0046*/ 	.short	0x0101


	//----- nvinfo : EIATTR_VRC_CTA_INIT_COUNT
	.align		4
        /*0048*/ 	.byte	0x02, 0x4a
	.zero		1
	.zero		1


	//----- nvinfo : EIATTR_EXIT_INSTR_OFFSETS
	.align		4
        /*004c*/ 	.byte	0x04, 0x1c
        /*004e*/ 	.short	(.L_15 - .L_14)


	//   ....[0]....
.L_14:
        /*0050*/ 	.word	0x00000970


	//----- nvinfo : EIATTR_CRS_STACK_SIZE
	.align		4
.L_15:
        /*0054*/ 	.byte	0x04, 0x1e
        /*0056*/ 	.short	(.L_17 - .L_16)
.L_16:
        /*0058*/ 	.word	0x00000000


	//----- nvinfo : EIATTR_CBANK_PARAM_SIZE
	.align		4
.L_17:
        /*005c*/ 	.byte	0x03, 0x19
        /*005e*/ 	.short	0x0014


	//----- nvinfo : EIATTR_PARAM_CBANK
	.align		4
        /*0060*/ 	.byte	0x04, 0x0a
        /*0062*/ 	.short	(.L_19 - .L_18)
	.align		4
.L_18:
        /*0064*/ 	.word	index@(.nv.constant0._Z9calculatePiS_i)
        /*0068*/ 	.short	0x0380
        /*006a*/ 	.short	0x0014


	//----- nvinfo : EIATTR_SW_WAR
	.align		4
.L_19:
        /*006c*/ 	.byte	0x04, 0x36
        /*006e*/ 	.short	(.L_21 - .L_20)
.L_20:
        /*0070*/ 	.word	0x00000008
.L_21:


//--------------------- .nv.callgraph             --------------------------
	.section	.nv.callgraph,"",@"SHT_CUDA_CALLGRAPH"
	.align	4
	.sectionentsize	8
	.align		4
        /*0000*/ 	.word	0x00000000
	.align		4
        /*0004*/ 	.word	0xffffffff
	.align		4
        /*0008*/ 	.word	0x00000000
	.align		4
        /*000c*/ 	.word	0xfffffffe
	.align		4
        /*0010*/ 	.word	0x00000000
	.align		4
        /*0014*/ 	.word	0xfffffffd
	.align		4
        /*0018*/ 	.word	0x00000000
	.align		4
        /*001c*/ 	.word	0xfffffffc


//--------------------- .text._Z9calculatePiS_i   --------------------------
	.section	.text._Z9calculatePiS_i,"ax",@progbits
	.align	128
        .global         _Z9calculatePiS_i
        .type           _Z9calculatePiS_i,@function
        .size           _Z9calculatePiS_i,(.L_x_8 - _Z9calculatePiS_i)
        .other          _Z9calculatePiS_i,@"STO_CUDA_ENTRY STV_DEFAULT"
_Z9calculatePiS_i:
.text._Z9calculatePiS_i:
[----:B------:R-:W-:Y:S01]  /*0000*/  LDC R1, c[0x0][0x37c] ;  /* 0x0000df00ff017b82 */ /* 0x000fe20000000800 */
[----:B------:R-:W0:Y:S01]  /*0010*/  S2R R0, SR_TID.X ;  /* 0x0000000000007919 */ /* 0x000e220000002100 */
[----:B------:R-:W1:Y:S01]  /*0020*/  LDCU.64 UR10, c[0x0][0x358] ;  /* 0x00006b00ff0a77ac */ /* 0x000e620008000a00 */
[----:B------:R-:W-:Y:S01]  /*0030*/  BSSY.RECONVERGENT B0, `(.L_x_0) ;  /* 0x0000092000007945 */ /* 0x000fe20003800200 */
[----:B0-----:R-:W-:-:S13]  /*0040*/  ISETP.NE.AND P0, PT, R0, RZ, PT ;  /* 0x000000ff0000720c */ /* 0x001fda0003f05270 */
[----:B------:R-:W0:Y:S08]  /*0050*/  @P0 LDC R0, c[0x0][0x390] ;  /* 0x0000e400ff000b82 */ /* 0x000e300000000800 */
[----:B------:R-:W1:Y:S01]  /*0060*/  @P0 LDC.64 R2, c[0x0][0x388] ;  /* 0x0000e200ff020b82 */ /* 0x000e620000000a00 */
[----:B0-----:R-:W-:-:S05]  /*0070*/  @P0 IMAD R0, R0, R0, R0 ;  /* 0x0000000000000224 */ /* 0x001fca00078e0200 */
[----:B------:R-:W-:-:S04]  /*0080*/  @P0 LEA.HI R0, R0, R0, RZ, 0x1 ;  /* 0x0000000000000211 */ /* 0x000fc800078f08ff */
[----:B------:R-:W-:-:S05]  /*0090*/  @P0 SHF.R.S32.HI R5, RZ, 0x1, R0 ;  /* 0x00000001ff050819 */ /* 0x000fca0000011400 */
[----:B-1----:R0:W-:Y:S01]  /*00a0*/  @P0 STG.E desc[UR10][R2.64+0x4], R5 ;  /* 0x0000040502000986 */ /* 0x0021e2000c10190a */
[----:B------:R-:W-:Y:S05]  /*00b0*/  @P0 BRA `(.L_x_1) ;  /* 0x0000000800240947 */ /* 0x000fea0003800000 */
[----:B------:R-:W1:Y:S02]  /*00c0*/  LDCU UR6, c[0x0][0x390] ;  /* 0x00007200ff0677ac */ /* 0x000e640008000800 */
[----:B-1----:R-:W-:-:S09]  /*00d0*/  UISETP.GE.AND UP0, UPT, UR6, 0x1, UPT ;  /* 0x000000010600788c */ /* 0x002fd2000bf06270 */
[----:B------:R-:W-:Y:S05]  /*00e0*/  BRA.U !UP0, `(.L_x_1) ;  /* 0x0000000908187547 */ /* 0x000fea000b800000 */
[----:B0-----:R-:W0:Y:S02]  /*00f0*/  LDC.64 R2, c[0x0][0x388] ;  /* 0x0000e200ff027b82 */ /* 0x001e240000000a00 */
[----:B0-----:R0:W5:Y:S01]  /*0100*/  LDG.E R7, desc[UR10][R2.64] ;  /* 0x0000000a02077981 */ /* 0x001162000c1e1900 */
[----:B------:R-:W-:Y:S01]  /*0110*/  UISETP.GE.U32.AND UP1, UPT, UR6, 0x10, UPT ;  /* 0x000000100600788c */ /* 0x000fe2000bf26070 */
[----:B------:R-:W-:Y:S01]  /*0120*/  IMAD.MOV.U32 R0, RZ, RZ, RZ ;  /* 0x000000ffff007224 */ /* 0x000fe200078e00ff */
[----:B------:R-:W-:-:S04]  /*0130*/  ULOP3.LUT UR7, UR6, 0xf, URZ, 0xc0, !UPT ;  /* 0x0000000f06077892 */ /* 0x000fc8000f8ec0ff */
[----:B------:R-:W-:-:S03]  /*0140*/  UISETP.NE.AND UP0, UPT, UR7, URZ, UPT ;  /* 0x000000ff0700728c */ /* 0x000fc6000bf05270 */
[----:B0-----:R-:W-:Y:S08]  /*0150*/  BRA.U !UP1, `(.L_x_2) ;  /* 0x0000000109fc7547 */ /* 0x001ff0000b800000 */
[----:B------:R-:W0:Y:S01]  /*0160*/  LDCU.64 UR4, c[0x0][0x380] ;  /* 0x00007000ff0477ac */ /* 0x000e220008000a00 */
[----:B------:R-:W-:-:S04]  /*0170*/  ULOP3.LUT UR8, UR6, 0x7ffffff0, URZ, 0xc0, !UPT ;  /* 0x7ffffff006087892 */ /* 0x000fc8000f8ec0ff */
[----:B------:R-:W-:Y:S02]  /*0180*/  UIADD3 UR9, UPT, UPT, -UR8, URZ, URZ ;  /* 0x000000ff08097290 */ /* 0x000fe4000fffe1ff */
[----:B------:R-:W-:Y:S01]  /*0190*/  MOV R0, UR8 ;  /* 0x0000000800007c02 */ /* 0x000fe20008000f00 */
[----:B0-----:R-:W-:-:S04]  /*01a0*/  UIADD3 UR4, UP1, UPT, UR4, 0x20, URZ ;  /* 0x0000002004047890 */ /* 0x001fc8000ff3e0ff */
[----:B------:R-:W-:Y:S02]  /*01b0*/  UIADD3.X UR5, UPT, UPT, URZ, UR5, URZ, UP1, !UPT ;  /* 0x00000005ff057290 */ /* 0x000fe40008ffe4ff */
[----:B------:R-:W-:-:S04]  /*01c0*/  IMAD.U32 R6, RZ, RZ, UR4 ;  /* 0x00000004ff067e24 */ /* 0x000fc8000f8e00ff */
[----:B------:R-:W-:-:S07]  /*01d0*/  MOV R13, UR5 ;  /* 0x00000005000d7c02 */ /* 0x000fce0008000f00 */
.L_x_3:
[----:B------:R-:W-:Y:S01]  /*01e0*/  IMAD.MOV.U32 R4, RZ, RZ, R6 ;  /* 0x000000ffff047224 */ /* 0x000fe200078e0006 */
[----:B------:R-:W-:-:S05]  /*01f0*/  MOV R5, R13 ;  /* 0x0000000d00057202 */ /* 0x000fca0000000f00 */
[----:B------:R-:W2:Y:S02]  /*0200*/  LDG.E R6, desc[UR10][R4.64+-0x20] ;  /* 0xffffe00a04067981 */ /* 0x000ea4000c1e1900 */
[----:B--23-5:R-:W-:-:S05]  /*0210*/  IMAD.IADD R7, R6, 0x1, R7 ;  /* 0x0000000106077824 */ /* 0x02cfca00078e0207 */
[----:B------:R0:W-:Y:S04]  /*0220*/  STG.E desc[UR10][R2.64], R7 ;  /* 0x0000000702007986 */ /* 0x0001e8000c10190a */
[----:B------:R-:W2:Y:S02]  /*0230*/  LDG.E R6, desc[UR10][R4.64+-0x1c] ;  /* 0xffffe40a04067981 */ /* 0x000ea4000c1e1900 */
[----:B--2---:R-:W-:-:S05]  /*0240*/  IADD3 R9, PT, PT, R7, R6, RZ ;  /* 0x0000000607097210 */ /* 0x004fca0007ffe0ff */
[----:B------:R1:W-:Y:S04]  /*0250*/  STG.E desc[UR10][R2.64], R9 ;  /* 0x0000000902007986 */ /* 0x0003e8000c10190a */
[----:B------:R-:W2:Y:S02]  /*0260*/  LDG.E R6, desc[UR10][R4.64+-0x18] ;  /* 0xffffe80a04067981 */ /* 0x000ea4000c1e1900 */
[----:B--2---:R-:W-:-:S05]  /*0270*/  IMAD.IADD R11, R9, 0x1, R6 ;  /* 0x00000001090b7824 */ /* 0x004fca00078e0206 */
[----:B------:R2:W-:Y:S04]  /*0280*/  STG.E desc[UR10][R2.64], R11 ;  /* 0x0000000b02007986 */ /* 0x0005e8000c10190a */
[----:B------:R-:W3:Y:S02]  /*0290*/  LDG.E R6, desc[UR10][R4.64+-0x14] ;  /* 0xffffec0a04067981 */ /* 0x000ee4000c1e1900 */
[----:B---3--:R-:W-:-:S05]  /*02a0*/  IADD3 R13, PT, PT, R11, R6, RZ ;  /* 0x000000060b0d7210 */ /* 0x008fca0007ffe0ff */
[----:B------:R3:W-:Y:S04]  /*02b0*/  STG.E desc[UR10][R2.64], R13 ;  /* 0x0000000d02007986 */ /* 0x0007e8000c10190a */
[----:B------:R-:W0:Y:S02]  /*02c0*/  LDG.E R6, desc[UR10][R4.64+-0x10] ;  /* 0xfffff00a04067981 */ /* 0x000e24000c1e1900 */
[----:B0-----:R-:W-:-:S05]  /*02d0*/  IMAD.IADD R7, R13, 0x1, R6 ;  /* 0x000000010d077824 */ /* 0x001fca00078e0206 */
[----:B------:R0:W-:Y:S04]  /*02e0*/  STG.E desc[UR10][R2.64], R7 ;  /* 0x0000000702007986 */ /* 0x0001e8000c10190a */
[----:B------:R-:W1:Y:S02]  /*02f0*/  LDG.E R6, desc[UR10][R4.64+-0xc] ;  /* 0xfffff40a04067981 */ /* 0x000e64000c1e1900 */
[----:B-1----:R-:W-:-:S05]  /*0300*/  IADD3 R9, PT, PT, R7, R6, RZ ;  /* 0x0000000607097210 */ /* 0x002fca0007ffe0ff */
        /* <DEDUP_REMOVED lines=9> */
[----:B------:R-:W-:Y:S04]  /*03a0*/  STG.E desc[UR10][R2.64], R7 ;  /* 0x0000000702007986 */ /* 0x000fe8000c10190a */
        /* <DEDUP_REMOVED lines=9> */
[----:B------:R-:W3:Y:S02]  /*0440*/  LDG.E R6, desc[UR10][R4.64+0x10] ;  /* 0x0000100a04067981 */ /* 0x000ee4000c1e1900 */
[----:B---3--:R-:W-:-:S05]  /*0450*/  IMAD.IADD R15, R13, 0x1, R6 ;  /* 0x000000010d0f7824 */ /* 0x008fca00078e0206 */
[----:B------:R3:W-:Y:S04]  /*0460*/  STG.E desc[UR10][R2.64], R15 ;  /* 0x0000000f02007986 */ /* 0x0007e8000c10190a */
[----:B------:R-:W0:Y:S02]  /*0470*/  LDG.E R6, desc[UR10][R4.64+0x14] ;  /* 0x0000140a04067981 */ /* 0x000e24000c1e1900 */
[----:B0-----:R-:W-:-:S05]  /*0480*/  IADD3 R9, PT, PT, R15, R6, RZ ;  /* 0x000000060f097210 */ /* 0x001fca0007ffe0ff */
[----:B------:R3:W-:Y:S04]  /*0490*/  STG.E desc[UR10][R2.64], R9 ;  /* 0x0000000902007986 */ /* 0x0007e8000c10190a */
[----:B------:R-:W1:Y:S02]  /*04a0*/  LDG.E R6, desc[UR10][R4.64+0x18] ;  /* 0x0000180a04067981 */ /* 0x000e64000c1e1900 */
[----:B-1----:R-:W-:-:S05]  /*04b0*/  IMAD.IADD R11, R9, 0x1, R6 ;  /* 0x00000001090b7824 */ /* 0x002fca00078e0206 */
[----:B------:R3:W-:Y:S04]  /*04c0*/  STG.E desc[UR10][R2.64], R11 ;  /* 0x0000000b02007986 */ /* 0x0007e8000c10190a */
[----:B------:R-:W4:Y:S01]  /*04d0*/  LDG.E R6, desc[UR10][R4.64+0x1c] ;  /* 0x00001c0a04067981 */ /* 0x000f22000c1e1900 */
[----:B------:R-:W-:-:S04]  /*04e0*/  UIADD3 UR9, UPT, UPT, UR9, 0x10, URZ ;  /* 0x0000001009097890 */ /* 0x000fc8000fffe0ff */
[----:B------:R-:W-:Y:S01]  /*04f0*/  UISETP.NE.AND UP1, UPT, UR9, URZ, UPT ;  /* 0x000000ff0900728c */ /* 0x000fe2000bf25270 */
[----:B----4-:R-:W-:Y:S02]  /*0500*/  IADD3 R7, PT, PT, R11, R6, RZ ;  /* 0x000000060b077210 */ /* 0x010fe40007ffe0ff */
[----:B------:R-:W-:-:S03]  /*0510*/  IADD3 R6, P0, PT, R4, 0x40, RZ ;  /* 0x0000004004067810 */ /* 0x000fc60007f1e0ff */
[----:B------:R3:W-:Y:S02]  /*0520*/  STG.E desc[UR10][R2.64], R7 ;  /* 0x0000000702007986 */ /* 0x0007e4000c10190a */
[----:B--2---:R-:W-:Y:S01]  /*0530*/  IMAD.X R13, RZ, RZ, R5, P0 ;  /* 0x000000ffff0d7224 */ /* 0x004fe200000e0605 */
[----:B------:R-:W-:Y:S07]  /*0540*/  BRA.U UP1, `(.L_x_3) ;  /* 0xfffffffd01247547 */ /* 0x000fee000b83ffff */
.L_x_2:
[----:B------:R-:W-:Y:S05]  /*0550*/  BRA.U !UP0, `(.L_x_1) ;  /* 0x0000000108fc7547 */ /* 0x000fea000b800000 */
[----:B------:R-:W-:Y:S02]  /*0560*/  UISETP.GE.U32.AND UP0, UPT, UR7, 0x8, UPT ;  /* 0x000000080700788c */ /* 0x000fe4000bf06070 */
[----:B------:R-:W-:-:S04]  /*0570*/  ULOP3.LUT UR5, UR6, 0x7, URZ, 0xc0, !UPT ;  /* 0x0000000706057892 */ /* 0x000fc8000f8ec0ff */
[----:B------:R-:W-:-:S03]  /*0580*/  UISETP.NE.AND UP1, UPT, UR5, URZ, UPT ;  /* 0x000000ff0500728c */ /* 0x000fc6000bf25270 */
[----:B------:R-:W-:Y:S08]  /*0590*/  BRA.U !UP0, `(.L_x_4) ;  /* 0x00000001086c7547 */ /* 0x000ff0000b800000 */
[----:B------:R-:W0:Y:S02]  /*05a0*/  LDC.64 R4, c[0x0][0x380] ;  /* 0x0000e000ff047b82 */ /* 0x000e240000000a00 */
[----:B0-----:R-:W-:-:S05]  /*05b0*/  IMAD.WIDE.U32 R4, R0, 0x4, R4 ;  /* 0x0000000400047825 */ /* 0x001fca00078e0004 */
[----:B------:R-:W3:Y:S02]  /*05c0*/  LDG.E R6, desc[UR10][R4.64] ;  /* 0x0000000a04067981 */ /* 0x000ee4000c1e1900 */
[----:B---3-5:R-:W-:-:S05]  /*05d0*/  IADD3 R7, PT, PT, R7, R6, RZ ;  /* 0x0000000607077210 */ /* 0x028fca0007ffe0ff */
[----:B------:R-:W-:Y:S04]  /*05e0*/  STG.E desc[UR10][R2.64], R7 ;  /* 0x0000000702007986 */ /* 0x000fe8000c10190a */
[----:B------:R-:W2:Y:S02]  /*05f0*/  LDG.E R6, desc[UR10][R4.64+0x4] ;  /* 0x0000040a04067981 */ /* 0x000ea4000c1e1900 */
[----:B--2---:R-:W-:-:S05]  /*0600*/  IMAD.IADD R9, R7, 0x1, R6 ;  /* 0x0000000107097824 */ /* 0x004fca00078e0206 */
        /* <DEDUP_REMOVED lines=16> */
[----:B------:R-:W3:Y:S01]  /*0710*/  LDG.E R6, desc[UR10][R4.64+0x1c] ;  /* 0x00001c0a04067981 */ /* 0x000ee2000c1e1900 */
[----:B------:R-:W-:Y:S01]  /*0720*/  IADD3 R0, PT, PT, R0, 0x8, RZ ;  /* 0x0000000800007810 */ /* 0x000fe20007ffe0ff */
[----:B---3--:R-:W-:-:S05]  /*0730*/  IMAD.IADD R7, R11, 0x1, R6 ;  /* 0x000000010b077824 */ /* 0x008fca00078e0206 */
[----:B------:R2:W-:Y:S02]  /*0740*/  STG.E desc[UR10][R2.64], R7 ;  /* 0x0000000702007986 */ /* 0x0005e4000c10190a */
.L_x_4:
[----:B------:R-:W-:Y:S05]  /*0750*/  BRA.U !UP1, `(.L_x_1) ;  /* 0x00000001097c7547 */ /* 0x000fea000b800000 */
[----:B------:R-:W-:Y:S02]  /*0760*/  UISETP.GE.U32.AND UP0, UPT, UR5, 0x4, UPT ;  /* 0x000000040500788c */ /* 0x000fe4000bf06070 */
[----:B------:R-:W-:-:S04]  /*0770*/  ULOP3.LUT UR4, UR6, 0x3, URZ, 0xc0, !UPT ;  /* 0x0000000306047892 */ /* 0x000fc8000f8ec0ff */
[----:B------:R-:W-:-:S03]  /*0780*/  UISETP.NE.AND UP1, UPT, UR4, URZ, UPT ;  /* 0x000000ff0400728c */ /* 0x000fc6000bf25270 */
[----:B------:R-:W-:Y:S08]  /*0790*/  BRA.U !UP0, `(.L_x_5) ;  /* 0x00000001083c7547 */ /* 0x000ff0000b800000 */
[----:B------:R-:W0:Y:S02]  /*07a0*/  LDC.64 R4, c[0x0][0x380] ;  /* 0x0000e000ff047b82 */ /* 0x000e240000000a00 */
[----:B0-----:R-:W-:-:S05]  /*07b0*/  IMAD.WIDE.U32 R4, R0, 0x4, R4 ;  /* 0x0000000400047825 */ /* 0x001fca00078e0004 */
        /* <DEDUP_REMOVED lines=9> */
[----:B------:R-:W2:Y:S01]  /*0850*/  LDG.E R6, desc[UR10][R4.64+0xc] ;  /* 0x00000c0a04067981 */ /* 0x000ea2000c1e1900 */
[----:B------:R-:W-:Y:S01]  /*0860*/  VIADD R0, R0, 0x4 ;  /* 0x0000000400007836 */ /* 0x000fe20000000000 */
[----:B--2---:R-:W-:-:S05]  /*0870*/  IADD3 R7, PT, PT, R13, R6, RZ ;  /* 0x000000060d077210 */ /* 0x004fca0007ffe0ff */
[----:B------:R0:W-:Y:S02]  /*0880*/  STG.E desc[UR10][R2.64], R7 ;  /* 0x0000000702007986 */ /* 0x0001e4000c10190a */
.L_x_5:
[----:B------:R-:W-:Y:S05]  /*0890*/  BRA.U !UP1, `(.L_x_1) ;  /* 0x00000001092c7547 */ /* 0x000fea000b800000 */
[----:B------:R-:W1:Y:S01]  /*08a0*/  LDC.64 R4, c[0x0][0x380] ;  /* 0x0000e000ff047b82 */ /* 0x000e620000000a00 */
[----:B------:R-:W-:Y:S01]  /*08b0*/  UIADD3 UR4, UPT, UPT, -UR4, URZ, URZ ;  /* 0x000000ff04047290 */ /* 0x000fe2000fffe1ff */
[----:B-1----:R-:W-:-:S11]  /*08c0*/  IMAD.WIDE.U32 R4, R0, 0x4, R4 ;  /* 0x0000000400047825 */ /* 0x002fd600078e0004 */
.L_x_6:
[----:B-1----:R1:W0:Y:S01]  /*08d0*/  LDG.E R0, desc[UR10][R4.64] ;  /* 0x0000000a04007981 */ /* 0x002222000c1e1900 */
[----:B------:R-:W-:-:S04]  /*08e0*/  UIADD3 UR4, UPT, UPT, UR4, 0x1, URZ ;  /* 0x0000000104047890 */ /* 0x000fc8000fffe0ff */
[----:B------:R-:W-:Y:S01]  /*08f0*/  UISETP.NE.AND UP0, UPT, UR4, URZ, UPT ;  /* 0x000000ff0400728c */ /* 0x000fe2000bf05270 */
[----:B-1----:R-:W-:-:S05]  /*0900*/  IADD3 R4, P0, PT, R4, 0x4, RZ ;  /* 0x0000000404047810 */ /* 0x002fca0007f1e0ff */
[----:B------:R-:W-:Y:S01]  /*0910*/  IMAD.X R5, RZ, RZ, R5, P0 ;  /* 0x000000ffff057224 */ /* 0x000fe200000e0605 */
[----:B0-23-5:R-:W-:-:S05]  /*0920*/  IADD3 R7, PT, PT, R0, R7, RZ ;  /* 0x0000000700077210 */ /* 0x02dfca0007ffe0ff */
[----:B------:R1:W-:Y:S01]  /*0930*/  STG.E desc[UR10][R2.64], R7 ;  /* 0x0000000702007986 */ /* 0x0003e2000c10190a */
[----:B------:R-:W-:Y:S05]  /*0940*/  BRA.U UP0, `(.L_x_6) ;  /* 0xfffffffd00e07547 */ /* 0x000fea000b83ffff */
.L_x_1:
[----:B------:R-:W-:Y:S05]  /*0950*/  BSYNC.RECONVERGENT B0 ;  /* 0x0000000000007941 */ /* 0x000fea0003800200 */
.L_x_0:
[----:B------:R-:W-:Y:S06]  /*0960*/  BAR.SYNC.DEFER_BLOCKING 0x0 ;  /* 0x0000000000007b1d */ /* 0x000fec0000010000 */
[----:B------:R-:W-:Y:S05]  /*0970*/  EXIT ;  /* 0x000000000000794d */ /* 0x000fea0003800000 */
.L_x_7:
[----:B------:R-:W-:-:S00]  /*0980*/  BRA `(.L_x_7) ;  /* 0xfffffffc00fc7947 */ /* 0x000fc0000383ffff */
[----:B------:R-:W-:-:S00]  /*0990*/  NOP ;  /* 0x0000000000007918 */ /* 0x000fc00000000000 */
        /* <DEDUP_REMOVED lines=14> */
.L_x_8:


//--------------------- .nv.shared.reserved.0     --------------------------
	.section	.nv.shared.reserved.0,"aw",@nobits
	.weak		__nv_reservedSMEM_offset_0_alias
	.size		__nv_reservedSMEM_offset_0_alias, 0, 64
	.other		__nv_reservedSMEM_offset_0_alias,@"STO_CUDA_RESERVED_SHARED STV_DEFAULT"
__nv_reservedSMEM_offset_0_alias:
	.zero		0
	.zero		64


//--------------------- .nv.constant0._Z9calculatePiS_i --------------------------
	.section	.nv.constant0._Z9calculatePiS_i,"a",@progbits
	.sectionflags	@""
	.align	4
.nv.constant0._Z9calculatePiS_i:
	.zero		916


//--------------------- SYMBOLS --------------------------

	.type		.nv.reservedSmem.offset0,@object
	.size		.nv.reservedSmem.offset0,0x4
